	.headerflags	@"EF_CUDA_TEXMODE_UNIFIED EF_CUDA_64BIT_ADDRESS EF_CUDA_ACCELERATORS EF_CUDA_SM90 EF_CUDA_VIRTUAL_SM(EF_CUDA_SM90)"
	.elftype	@"ET_EXEC"


//--------------------- .nv.info                  --------------------------
	.section	.nv.info,"",@"SHT_CUDA_INFO"
	.align	4


	//----- nvinfo : EIATTR_REGCOUNT
	.align		4
        /*0000*/ 	.byte	0x04, 0x2f
        /*0002*/ 	.short	(.L_3 - .L_2)
	.align		4
.L_2:
        /*0004*/ 	.word	index@(triton_poi_fused__native_batch_norm_legit_no_training_relu_threshold_backward_view_5)
        /*0008*/ 	.word	0x00000030


	//----- nvinfo : EIATTR_MIN_STACK_SIZE
	.align		4
.L_3:
        /*000c*/ 	.byte	0x04, 0x12
        /*000e*/ 	.short	(.L_5 - .L_4)
	.align		4
.L_4:
        /*0010*/ 	.word	index@(triton_poi_fused__native_batch_norm_legit_no_training_relu_threshold_backward_view_5)
        /*0014*/ 	.word	0x00000000


	//----- nvinfo : EIATTR_FRAME_SIZE
	.align		4
.L_5:
        /*0018*/ 	.byte	0x04, 0x11
        /*001a*/ 	.short	(.L_7 - .L_6)
	.align		4
.L_6:
        /*001c*/ 	.word	index@(triton_poi_fused__native_batch_norm_legit_no_training_relu_threshold_backward_view_5)
        /*0020*/ 	.word	0x00000000


	//----- nvinfo : EIATTR_MIN_STACK_SIZE
	.align		4
.L_7:
        /*0024*/ 	.byte	0x04, 0x12
        /*0026*/ 	.short	(.L_9 - .L_8)
	.align		4
.L_8:
        /*0028*/ 	.word	index@(triton_poi_fused__native_batch_norm_legit_no_training_relu_threshold_backward_view_5)
        /*002c*/ 	.word	0x00000000
.L_9:


//--------------------- .nv.info.triton_poi_fused__native_batch_norm_legit_no_training_relu_threshold_backward_view_5 --------------------------
	.section	.nv.info.triton_poi_fused__native_batch_norm_legit_no_training_relu_threshold_backward_view_5,"",@"SHT_CUDA_INFO"
	.sectionflags	@""
	.align	4


	//----- nvinfo : EIATTR_CUDA_API_VERSION
	.align		4
        /*0000*/ 	.byte	0x04, 0x37
        /*0002*/ 	.short	(.L_11 - .L_10)
.L_10:
        /*0004*/ 	.word	0x0000007c


	//----- nvinfo : EIATTR_KPARAM_INFO
	.align		4
.L_11:
        /*0008*/ 	.byte	0x04, 0x17
        /*000a*/ 	.short	(.L_13 - .L_12)
.L_12:
        /*000c*/ 	.word	0x00000000
        /*0010*/ 	.short	0x0008
        /*0012*/ 	.short	0x003c
        /*0014*/ 	.byte	0x00, 0xf0, 0x11, 0x00


	//----- nvinfo : EIATTR_KPARAM_INFO
	.align		4
.L_13:
        /*0018*/ 	.byte	0x04, 0x17
        /*001a*/ 	.short	(.L_15 - .L_14)
.L_14:
        /*001c*/ 	.word	0x00000000
        /*0020*/ 	.short	0x0007
        /*0022*/ 	.short	0x0038
        /*0024*/ 	.byte	0x00, 0xf0, 0x11, 0x00


	//----- nvinfo : EIATTR_KPARAM_INFO
	.align		4
.L_15:
        /*0028*/ 	.byte	0x04, 0x17
        /*002a*/ 	.short	(.L_17 - .L_16)
.L_16:
        /*002c*/ 	.word	0x00000000
        /*0030*/ 	.short	0x0006
        /*0032*/ 	.short	0x0030
        /*0034*/ 	.byte	0x00, 0xf4, 0x21, 0x00


	//----- nvinfo : EIATTR_KPARAM_INFO
	.align		4
.L_17:
        /*0038*/ 	.byte	0x04, 0x17
        /*003a*/ 	.short	(.L_19 - .L_18)
.L_18:
        /*003c*/ 	.word	0x00000000
        /*0040*/ 	.short	0x0005
        /*0042*/ 	.short	0x0028
        /*0044*/ 	.byte	0x00, 0xf4, 0x21, 0x00


	//----- nvinfo : EIATTR_KPARAM_INFO
	.align		4
.L_19:
        /*0048*/ 	.byte	0x04, 0x17
        /*004a*/ 	.short	(.L_21 - .L_20)
.L_20:
        /*004c*/ 	.word	0x00000000
        /*0050*/ 	.short	0x0004
        /*0052*/ 	.short	0x0020
        /*0054*/ 	.byte	0x00, 0xf4, 0x21, 0x00


	//----- nvinfo : EIATTR_KPARAM_INFO
	.align		4
.L_21:
        /*0058*/ 	.byte	0x04, 0x17
        /*005a*/ 	.short	(.L_23 - .L_22)
.L_22:
        /*005c*/ 	.word	0x00000000
        /*0060*/ 	.short	0x0003
        /*0062*/ 	.short	0x0018
        /*0064*/ 	.byte	0x00, 0xf4, 0x21, 0x00


	//----- nvinfo : EIATTR_KPARAM_INFO
	.align		4
.L_23:
        /*0068*/ 	.byte	0x04, 0x17
        /*006a*/ 	.short	(.L_25 - .L_24)
.L_24:
        /*006c*/ 	.word	0x00000000
        /*0070*/ 	.short	0x0002
        /*0072*/ 	.short	0x0010
        /*0074*/ 	.byte	0x00, 0xf4, 0x21, 0x00


	//----- nvinfo : EIATTR_KPARAM_INFO
	.align		4
.L_25:
        /*0078*/ 	.byte	0x04, 0x17
        /*007a*/ 	.short	(.L_27 - .L_26)
.L_26:
        /*007c*/ 	.word	0x00000000
        /*0080*/ 	.short	0x0001
        /*0082*/ 	.short	0x0008
        /*0084*/ 	.byte	0x00, 0xf4, 0x21, 0x00


	//----- nvinfo : EIATTR_KPARAM_INFO
	.align		4
.L_27:
        /*0088*/ 	.byte	0x04, 0x17
        /*008a*/ 	.short	(.L_29 - .L_28)
.L_28:
        /*008c*/ 	.word	0x00000000
        /*0090*/ 	.short	0x0000
        /*0092*/ 	.short	0x0000
        /*0094*/ 	.byte	0x00, 0xf4, 0x21, 0x00


	//----- nvinfo : EIATTR_SPARSE_MMA_MASK
	.align		4
.L_29:
        /*0098*/ 	.byte	0x03, 0x50
        /*009a*/ 	.short	0x0000


	//----- nvinfo : EIATTR_MAXREG_COUNT
	.align		4
        /*009c*/ 	.byte	0x03, 0x1b
        /*009e*/ 	.short	0x00ff


	//----- nvinfo : EIATTR_EXIT_INSTR_OFFSETS
	.align		4
        /*00a0*/ 	.byte	0x04, 0x1c
        /*00a2*/ 	.short	(.L_31 - .L_30)


	//   ....[0]....
.L_30:
        /*00a4*/ 	.word	0x00001b60


	//   ....[1]....
        /*00a8*/ 	.word	0x00001b80


	//----- nvinfo : EIATTR_REQNTID
	.align		4
.L_31:
        /*00ac*/ 	.byte	0x04, 0x10
        /*00ae*/ 	.short	(.L_33 - .L_32)
.L_32:
        /*00b0*/ 	.word	0x00000100
        /*00b4*/ 	.word	0x00000001
        /*00b8*/ 	.word	0x00000001


	//----- nvinfo : EIATTR_CBANK_PARAM_SIZE
	.align		4
.L_33:
        /*00bc*/ 	.byte	0x03, 0x19
        /*00be*/ 	.short	0x0040


	//----- nvinfo : EIATTR_PARAM_CBANK
	.align		4
        /*00c0*/ 	.byte	0x04, 0x0a
        /*00c2*/ 	.short	(.L_35 - .L_34)
	.align		4
.L_34:
        /*00c4*/ 	.word	index@(.nv.constant0.triton_poi_fused__native_batch_norm_legit_no_training_relu_threshold_backward_view_5)
        /*00c8*/ 	.short	0x0210
        /*00ca*/ 	.short	0x0040


	//----- nvinfo : EIATTR_SW_WAR
	.align		4
.L_35:
        /*00cc*/ 	.byte	0x04, 0x36
        /*00ce*/ 	.short	(.L_37 - .L_36)
.L_36:
        /*00d0*/ 	.word	0x00000008
.L_37:


//--------------------- .nv.callgraph             --------------------------
	.section	.nv.callgraph,"",@"SHT_CUDA_CALLGRAPH"
	.align	4
	.sectionentsize	8
	.align		4
        /*0000*/ 	.word	0x00000000
	.align		4
        /*0004*/ 	.word	0xffffffff
	.align		4
        /*0008*/ 	.word	0x00000000
	.align		4
        /*000c*/ 	.word	0xfffffffe
	.align		4
        /*0010*/ 	.word	0x00000000
	.align		4
        /*0014*/ 	.word	0xfffffffd
	.align		4
        /*0018*/ 	.word	0x00000000
	.align		4
        /*001c*/ 	.word	0xfffffffc


//--------------------- .nv.constant4             --------------------------
	.section	.nv.constant4,"a",@progbits
	.align	8
	.align		8
.nv.constant4:
        /*0000*/ 	.dword	_$_str
	.align		8
        /*0008*/ 	.dword	_$_str_$_2


//--------------------- .text.triton_poi_fused__native_batch_norm_legit_no_training_relu_threshold_backward_view_5 --------------------------
	.section	.text.triton_poi_fused__native_batch_norm_legit_no_training_relu_threshold_backward_view_5,"ax",@progbits
	.sectionflags	@"SHF_BARRIERS=1"
	.align	128
        .global         triton_poi_fused__native_batch_norm_legit_no_training_relu_threshold_backward_view_5
        .type           triton_poi_fused__native_batch_norm_legit_no_training_relu_threshold_backward_view_5,@function
        .size           triton_poi_fused__native_batch_norm_legit_no_training_relu_threshold_backward_view_5,(.L_x_1 - triton_poi_fused__native_batch_norm_legit_no_training_relu_threshold_backward_view_5)
        .other          triton_poi_fused__native_batch_norm_legit_no_training_relu_threshold_backward_view_5,@"STO_CUDA_ENTRY STV_DEFAULT"
triton_poi_fused__native_batch_norm_legit_no_training_relu_threshold_backward_view_5:
.text.triton_poi_fused__native_batch_norm_legit_no_training_relu_threshold_backward_view_5:
[----:B------:R-:W0:Y:S01]  /*0000*/  LDC R1, c[0x0][0x28] ;  /* 0x00000a00ff017b82 */ /* 0x000e220000000800 */
[----:B------:R-:W1:Y:S07]  /*0010*/  S2R R3, SR_CTAID.Y ;  /* 0x0000000000037919 */ /* 0x000e6e0000002600 */
[----:B------:R-:W2:Y:S01]  /*0020*/  LDC.64 R42, c[0x0][0x220] ;  /* 0x00008800ff2a7b82 */ /* 0x000ea20000000a00 */
[----:B------:R-:W-:Y:S01]  /*0030*/  ULDC.64 UR8, c[0x0][0x208] ;  /* 0x0000820000087ab9 */ /* 0x000fe20000000a00 */
[----:B------:R-:W3:Y:S06]  /*0040*/  S2R R27, SR_TID.X ;  /* 0x00000000001b7919 */ /* 0x000eec0000002100 */
[----:B------:R-:W4:Y:S08]  /*0050*/  S2UR UR4, SR_CTAID.X ;  /* 0x00000000000479c3 */ /* 0x000f300000002500 */
[----:B------:R-:W5:Y:S08]  /*0060*/  LDC.64 R36, c[0x0][0x218] ;  /* 0x00008600ff247b82 */ /* 0x000f700000000a00 */
[----:B------:R-:W5:Y:S01]  /*0070*/  LDC.64 R32, c[0x0][0x210] ;  /* 0x00008400ff207b82 */ /* 0x000f620000000a00 */
[----:B-1----:R-:W-:Y:S01]  /*0080*/  IMAD.SHL.U32 R7, R3, 0x40, RZ ;  /* 0x0000004003077824 */ /* 0x002fe200078e00ff */
[----:B------:R-:W-:-:S02]  /*0090*/  CS2R R16, SRZ ;  /* 0x0000000000107805 */ /* 0x000fc4000001ff00 */
[----:B------:R-:W-:-:S04]  /*00a0*/  CS2R R18, SRZ ;  /* 0x0000000000127805 */ /* 0x000fc8000001ff00 */
[----:B------:R-:W1:Y:S01]  /*00b0*/  LDC.64 R44, c[0x0][0x228] ;  /* 0x00008a00ff2c7b82 */ /* 0x000e620000000a00 */
[----:B---3--:R-:W-:-:S05]  /*00c0*/  IMAD.SHL.U32 R6, R27, 0x10, RZ ;  /* 0x000000101b067824 */ /* 0x008fca00078e00ff */
[----:B------:R-:W-:Y:S02]  /*00d0*/  LOP3.LUT R0, R7, 0x30, R6, 0xf8, !PT ;  /* 0x0000003007007812 */ /* 0x000fe400078ef806 */
[----:B------:R-:W3:Y:S02]  /*00e0*/  LDC.64 R40, c[0x0][0x230] ;  /* 0x00008c00ff287b82 */ /* 0x000ee40000000a00 */
[----:B------:R-:W-:-:S04]  /*00f0*/  SHF.R.S32.HI R5, RZ, 0x1f, R0 ;  /* 0x0000001fff057819 */ /* 0x000fc80000011400 */
[----:B------:R-:W-:-:S04]  /*0100*/  LEA.HI R5, R5, R0, RZ, 0x8 ;  /* 0x0000000005057211 */ /* 0x000fc800078f40ff */
[----:B------:R-:W-:-:S05]  /*0110*/  LOP3.LUT R9, R5, 0xffffff00, RZ, 0xc0, !PT ;  /* 0xffffff0005097812 */ /* 0x000fca00078ec0ff */
[----:B------:R-:W-:-:S04]  /*0120*/  IMAD.IADD R9, R0, 0x1, -R9 ;  /* 0x0000000100097824 */ /* 0x000fc800078e0a09 */
[----:B--2---:R-:W-:-:S06]  /*0130*/  IMAD.WIDE R28, R9, 0x4, R42 ;  /* 0x00000004091c7825 */ /* 0x004fcc00078e022a */
[----:B------:R-:W2:Y:S01]  /*0140*/  LDG.E.EL.128 R28, desc[UR8][R28.64] ;  /* 0x000000081c1c7981 */ /* 0x000ea2000c2e1d00 */
[----:B------:R-:W-:Y:S01]  /*0150*/  SHF.R.U32.HI R2, RZ, 0x2, R27 ;  /* 0x00000002ff027819 */ /* 0x000fe2000001161b */
[----:B----4-:R-:W-:Y:S01]  /*0160*/  USHF.L.U32 UR4, UR4, 0x6, URZ ;  /* 0x0000000604047899 */ /* 0x010fe2000800063f */
[----:B------:R-:W-:Y:S01]  /*0170*/  SHF.R.S32.HI R5, RZ, 0x8, R5 ;  /* 0x00000008ff057819 */ /* 0x000fe20000011405 */
[----:B-----5:R-:W-:Y:S01]  /*0180*/  IMAD.WIDE R20, R9, 0x4, R36 ;  /* 0x0000000409147825 */ /* 0x020fe200078e0224 */
[----:B------:R-:W-:-:S04]  /*0190*/  SGXT.U32 R2, R2, 0x6 ;  /* 0x000000060202781a */ /* 0x000fc80000000000 */
[----:B------:R-:W-:Y:S01]  /*01a0*/  LOP3.LUT R4, R2, UR4, RZ, 0xfc, !PT ;  /* 0x0000000402047c12 */ /* 0x000fe2000f8efcff */
[----:B------:R-:W4:Y:S03]  /*01b0*/  LDG.E.EL.128 R20, desc[UR8][R20.64] ;  /* 0x0000000814147981 */ /* 0x000f26000c2e1d00 */
[----:B------:R-:W-:Y:S01]  /*01c0*/  ISETP.GE.AND P0, PT, R4, 0xbd1, PT ;  /* 0x00000bd10400780c */ /* 0x000fe20003f06270 */
[----:B------:R-:W-:-:S04]  /*01d0*/  IMAD R2, R5, 0xbd1, R4 ;  /* 0x00000bd105027824 */ /* 0x000fc800078e0204 */
[----:B------:R-:W-:-:S04]  /*01e0*/  IMAD.SHL.U32 R2, R2, 0x100, RZ ;  /* 0x0000010002027824 */ /* 0x000fc800078e00ff */
[----:B------:R-:W-:-:S04]  /*01f0*/  IMAD.IADD R4, R9, 0x1, R2 ;  /* 0x0000000109047824 */ /* 0x000fc800078e0202 */
[----:B0-----:R-:W-:-:S05]  /*0200*/  IMAD.WIDE R10, R4, 0x4, R32 ;  /* 0x00000004040a7825 */ /* 0x001fca00078e0220 */
[----:B------:R0:W4:Y:S01]  /*0210*/  @!P0 LDG.E.EL.128 R16, desc[UR8][R10.64] ;  /* 0x000000080a108981 */ /* 0x000122000c2e1d00 */
[----:B------:R-:W-:Y:S02]  /*0220*/  SHF.R.S32.HI R3, RZ, 0x19, R3 ;  /* 0x00000019ff037819 */ /* 0x000fe40000011403 */
[C---:B------:R-:W-:Y:S02]  /*0230*/  LOP3.LUT R24, R0.reuse, 0x8, RZ, 0xfc, !PT ;  /* 0x0000000800187812 */ /* 0x040fe400078efcff */
[C---:B------:R-:W-:Y:S02]  /*0240*/  LOP3.LUT R34, R0.reuse, 0xc, RZ, 0xfc, !PT ;  /* 0x0000000c00227812 */ /* 0x040fe400078efcff */
[----:B0-----:R-:W-:Y:S02]  /*0250*/  SGXT R11, R3, 0x1 ;  /* 0x00000001030b781a */ /* 0x001fe40000000200 */
[----:B------:R-:W-:Y:S01]  /*0260*/  LOP3.LUT R10, R0, 0x4, RZ, 0xfc, !PT ;  /* 0x00000004000a7812 */ /* 0x000fe200078efcff */
[----:B------:R-:W-:Y:S01]  /*0270*/  HFMA2.MMA R39, -RZ, RZ, 1.625, 0 ;  /* 0x3e800000ff277435 */ /* 0x000fe200000001ff */
[----:B------:R-:W-:-:S02]  /*0280*/  LEA.HI R12, R11, R24, RZ, 0x8 ;  /* 0x000000180b0c7211 */ /* 0x000fc400078f40ff */
[C---:B------:R-:W-:Y:S02]  /*0290*/  LEA.HI R3, R11.reuse, R10, RZ, 0x8 ;  /* 0x0000000a0b037211 */ /* 0x040fe400078f40ff */
[----:B------:R-:W-:Y:S02]  /*02a0*/  LEA.HI R11, R11, R34, RZ, 0x8 ;  /* 0x000000220b0b7211 */ /* 0x000fe400078f40ff */
[----:B------:R-:W-:Y:S02]  /*02b0*/  LOP3.LUT R13, R3, 0xffffff00, RZ, 0xc0, !PT ;  /* 0xffffff00030d7812 */ /* 0x000fe400078ec0ff */
[----:B------:R-:W-:Y:S02]  /*02c0*/  LOP3.LUT R11, R11, 0xffffff00, RZ, 0xc0, !PT ;  /* 0xffffff000b0b7812 */ /* 0x000fe400078ec0ff */
[----:B------:R-:W-:Y:S01]  /*02d0*/  LOP3.LUT R15, R12, 0xffffff00, RZ, 0xc0, !PT ;  /* 0xffffff000c0f7812 */ /* 0x000fe200078ec0ff */
[----:B------:R-:W-:Y:S02]  /*02e0*/  IMAD.IADD R0, R10, 0x1, -R13 ;  /* 0x000000010a007824 */ /* 0x000fe400078e0a0d */
[----:B------:R-:W-:-:S02]  /*02f0*/  IMAD.IADD R34, R34, 0x1, -R11 ;  /* 0x0000000122227824 */ /* 0x000fc400078e0a0b */
[----:B------:R-:W-:Y:S02]  /*0300*/  IMAD.IADD R24, R24, 0x1, -R15 ;  /* 0x0000000118187824 */ /* 0x000fe400078e0a0f */
[----:B--2---:R-:W-:Y:S01]  /*0310*/  FADD R29, R29, 9.9999997473787516356e-06 ;  /* 0x3727c5ac1d1d7421 */ /* 0x004fe20000000000 */
[----:B------:R-:W-:Y:S01]  /*0320*/  FADD R31, R31, 9.9999997473787516356e-06 ;  /* 0x3727c5ac1f1f7421 */ /* 0x000fe20000000000 */
[----:B------:R-:W-:-:S03]  /*0330*/  FADD R30, R30, 9.9999997473787516356e-06 ;  /* 0x3727c5ac1e1e7421 */ /* 0x000fc60000000000 */
[----:B------:R-:W0:Y:S08]  /*0340*/  MUFU.SQRT R5, R31 ;  /* 0x0000001f00057308 */ /* 0x000e300000002000 */
[----:B------:R-:W2:Y:S08]  /*0350*/  MUFU.SQRT R8, R30 ;  /* 0x0000001e00087308 */ /* 0x000eb00000002000 */
[----:B------:R-:W5:Y:S01]  /*0360*/  MUFU.SQRT R29, R29 ;  /* 0x0000001d001d7308 */ /* 0x000f620000002000 */
[----:B0-----:R-:W-:-:S02]  /*0370*/  FSETP.GT.AND P3, PT, R5, 8.50705917302346158658e+37, PT ;  /* 0x7e8000000500780b */ /* 0x001fc40003f64000 */
[----:B------:R-:W-:Y:S02]  /*0380*/  FSETP.GEU.AND P6, PT, R5, 1.175494350822287508e-38, PT ;  /* 0x008000000500780b */ /* 0x000fe40003fce000 */
[C---:B--2---:R-:W-:Y:S02]  /*0390*/  FSETP.GT.AND P2, PT, R8.reuse, 8.50705917302346158658e+37, PT ;  /* 0x7e8000000800780b */ /* 0x044fe40003f44000 */
[----:B------:R-:W-:Y:S02]  /*03a0*/  FSETP.GEU.AND P5, PT, R8, 1.175494350822287508e-38, PT ;  /* 0x008000000800780b */ /* 0x000fe40003fae000 */
[C---:B-----5:R-:W-:Y:S02]  /*03b0*/  FSETP.GT.AND P1, PT, R29.reuse, 8.50705917302346158658e+37, PT ;  /* 0x7e8000001d00780b */ /* 0x060fe40003f24000 */
[----:B------:R-:W-:-:S03]  /*03c0*/  FSETP.GEU.AND P4, PT, R29, 1.175494350822287508e-38, PT ;  /* 0x008000001d00780b */ /* 0x000fc60003f8e000 */
[----:B------:R-:W-:-:S04]  /*03d0*/  @P3 FMUL R5, R5, 0.25 ;  /* 0x3e80000005053820 */ /* 0x000fc80000400000 */
[----:B------:R-:W-:Y:S01]  /*03e0*/  @P2 FMUL R8, R8, 0.25 ;  /* 0x3e80000008082820 */ /* 0x000fe20000400000 */
[----:B------:R-:W-:-:S03]  /*03f0*/  @!P6 FMUL R5, R5, 16777216 ;  /* 0x4b8000000505e820 */ /* 0x000fc60000400000 */
[----:B------:R-:W-:Y:S01]  /*0400*/  @!P5 FMUL R8, R8, 16777216 ;  /* 0x4b8000000808d820 */ /* 0x000fe20000400000 */
[----:B------:R-:W-:-:S04]  /*0410*/  @P1 FMUL R29, R29, 0.25 ;  /* 0x3e8000001d1d1820 */ /* 0x000fc80000400000 */
[----:B------:R-:W-:Y:S01]  /*0420*/  @!P4 FMUL R29, R29, 16777216 ;  /* 0x4b8000001d1dc820 */ /* 0x000fe20000400000 */
[----:B------:R-:W-:Y:S01]  /*0430*/  MUFU.RCP R5, R5 ;  /* 0x0000000500057308 */ /* 0x000fe20000001000 */
[----:B------:R-:W-:-:S07]  /*0440*/  FSEL R10, R39, 1, P1 ;  /* 0x3f800000270a7808 */ /* 0x000fce0000800000 */
[----:B------:R-:W0:Y:S01]  /*0450*/  MUFU.RCP R3, R29 ;  /* 0x0000001d00037308 */ /* 0x000e220000001000 */
[----:B------:R-:W-:-:S07]  /*0460*/  FSEL R12, R39, 1, P3 ;  /* 0x3f800000270c7808 */ /* 0x000fce0001800000 */
[----:B------:R-:W2:Y:S01]  /*0470*/  MUFU.RCP R8, R8 ;  /* 0x0000000800087308 */ /* 0x000ea20000001000 */
[----:B------:R-:W-:Y:S01]  /*0480*/  FSEL R11, R39, 1, P2 ;  /* 0x3f800000270b7808 */ /* 0x000fe20001000000 */
[----:B------:R-:W-:Y:S01]  /*0490*/  @!P4 FMUL R10, R10, 16777216 ;  /* 0x4b8000000a0ac820 */ /* 0x000fe20000400000 */
[----:B------:R-:W-:Y:S01]  /*04a0*/  @!P6 FMUL R12, R12, 16777216 ;  /* 0x4b8000000c0ce820 */ /* 0x000fe20000400000 */
[----:B----4-:R-:W-:Y:S02]  /*04b0*/  FADD R18, -R22, R18 ;  /* 0x0000001216127221 */ /* 0x010fe40000000100 */
[----:B------:R-:W-:Y:S01]  /*04c0*/  @!P5 FMUL R11, R11, 16777216 ;  /* 0x4b8000000b0bd820 */ /* 0x000fe20000400000 */
[----:B0-----:R-:W-:Y:S01]  /*04d0*/  FMUL R22, R3, R10 ;  /* 0x0000000a03167220 */ /* 0x001fe20000400000 */
[----:B------:R-:W-:Y:S01]  /*04e0*/  FMUL R26, R5, R12 ;  /* 0x0000000c051a7220 */ /* 0x000fe20000400000 */
[----:B-1----:R-:W-:-:S04]  /*04f0*/  IMAD.WIDE R12, R9, 0x4, R44 ;  /* 0x00000004090c7825 */ /* 0x002fc800078e022c */
[----:B--2---:R-:W-:Y:S01]  /*0500*/  FMUL R3, R8, R11 ;  /* 0x0000000b08037220 */ /* 0x004fe20000400000 */
[----:B---3--:R-:W-:Y:S01]  /*0510*/  IMAD.WIDE R8, R9, 0x4, R40 ;  /* 0x0000000409087825 */ /* 0x008fe200078e0228 */
[----:B------:R-:W2:Y:S05]  /*0520*/  LDG.E.EL.128 R12, desc[UR8][R12.64] ;  /* 0x000000080c0c7981 */ /* 0x000eaa000c2e1d00 */
[----:B------:R-:W2:Y:S01]  /*0530*/  LDG.E.EL.128 R8, desc[UR8][R8.64] ;  /* 0x0000000808087981 */ /* 0x000ea2000c2e1d00 */
[----:B------:R-:W-:-:S04]  /*0540*/  FADD R28, R28, 9.9999997473787516356e-06 ;  /* 0x3727c5ac1c1c7421 */ /* 0x000fc80000000000 */
[----:B------:R0:W1:Y:S02]  /*0550*/  MUFU.SQRT R5, R28 ;  /* 0x0000001c00057308 */ /* 0x0000640000002000 */
[----:B0-----:R-:W-:-:S06]  /*0560*/  IMAD.WIDE R28, R0, 0x4, R42 ;  /* 0x00000004001c7825 */ /* 0x001fcc00078e022a */
[----:B------:R-:W3:Y:S01]  /*0570*/  LDG.E.EL.128 R28, desc[UR8][R28.64] ;  /* 0x000000081c1c7981 */ /* 0x000ee2000c2e1d00 */
[C---:B-1----:R-:W-:Y:S02]  /*0580*/  FSETP.GT.AND P1, PT, R5.reuse, 8.50705917302346158658e+37, PT ;  /* 0x7e8000000500780b */ /* 0x042fe40003f24000 */
[----:B------:R-:W-:Y:S01]  /*0590*/  FSETP.GEU.AND P2, PT, R5, 1.175494350822287508e-38, PT ;  /* 0x008000000500780b */ /* 0x000fe20003f4e000 */
[----:B------:R-:W0:Y:S01]  /*05a0*/  S2UR UR6, SR_CgaCtaId ;  /* 0x00000000000679c3 */ /* 0x000e220000008800 */
[----:B------:R-:W-:-:S09]  /*05b0*/  FADD R19, -R23, R19 ;  /* 0x0000001317137221 */ /* 0x000fd20000000100 */
[----:B------:R-:W-:-:S04]  /*05c0*/  @P1 FMUL R5, R5, 0.25 ;  /* 0x3e80000005051820 */ /* 0x000fc80000400000 */
[----:B------:R-:W-:Y:S01]  /*05d0*/  @!P2 FMUL R5, R5, 16777216 ;  /* 0x4b8000000505a820 */ /* 0x000fe20000400000 */
[----:B------:R-:W-:-:S03]  /*05e0*/  FMUL R26, R26, R19 ;  /* 0x000000131a1a7220 */ /* 0x000fc60000400000 */
[----:B------:R-:W1:Y:S01]  /*05f0*/  MUFU.RCP R35, R5 ;  /* 0x0000000500237308 */ /* 0x000e620000001000 */
[----:B------:R-:W-:Y:S01]  /*0600*/  FMUL R3, R3, R18 ;  /* 0x0000001203037220 */ /* 0x000fe20000400000 */
[----:B------:R-:W-:Y:S01]  /*0610*/  FSEL R18, R39, 1, P1 ;  /* 0x3f80000027127808 */ /* 0x000fe20000800000 */
[----:B------:R-:W-:Y:S01]  /*0620*/  UMOV UR5, 0x400 ;  /* 0x0000040000057882 */ /* 0x000fe20000000000 */
[----:B------:R-:W-:Y:S01]  /*0630*/  LOP3.LUT R6, R6, 0xfc0, RZ, 0xc0, !PT ;  /* 0x00000fc006067812 */ /* 0x000fe200078ec0ff */
[----:B0-----:R-:W-:Y:S02]  /*0640*/  UPRMT UR5, UR6, 0x654, UR5 ;  /* 0x0000065406057896 */ /* 0x001fe40008000005 */
[----:B------:R-:W-:Y:S01]  /*0650*/  @!P2 FMUL R18, R18, 16777216 ;  /* 0x4b8000001212a820 */ /* 0x000fe20000400000 */
[----:B------:R-:W-:Y:S01]  /*0660*/  FADD R17, -R21, R17 ;  /* 0x0000001115117221 */ /* 0x000fe20000000100 */
[----:B------:R-:W-:Y:S02]  /*0670*/  FADD R20, -R20, R16 ;  /* 0x0000001014147221 */ /* 0x000fe40000000100 */
[----:B-1----:R-:W-:Y:S01]  /*0680*/  FMUL R35, R35, R18 ;  /* 0x0000001223237220 */ /* 0x002fe20000400000 */
[----:B------:R-:W-:Y:S01]  /*0690*/  FMUL R22, R22, R17 ;  /* 0x0000001116167220 */ /* 0x000fe20000400000 */
[----:B------:R-:W-:-:S02]  /*06a0*/  CS2R R16, SRZ ;  /* 0x0000000000107805 */ /* 0x000fc4000001ff00 */
[----:B------:R-:W-:Y:S01]  /*06b0*/  CS2R R18, SRZ ;  /* 0x0000000000127805 */ /* 0x000fe2000001ff00 */
[----:B------:R-:W-:Y:S01]  /*06c0*/  FMUL R35, R35, R20 ;  /* 0x0000001423237220 */ /* 0x000fe20000400000 */
[----:B------:R-:W-:-:S04]  /*06d0*/  IMAD.WIDE R20, R0, 0x4, R36 ;  /* 0x0000000400147825 */ /* 0x000fc800078e0224 */
[----:B--2---:R-:W-:Y:S01]  /*06e0*/  FFMA R25, R15, R26, R11 ;  /* 0x0000001a0f197223 */ /* 0x004fe2000000000b */
[----:B------:R-:W-:-:S05]  /*06f0*/  IMAD.SHL.U32 R11, R27, 0x40, RZ ;  /* 0x000000401b0b7824 */ /* 0x000fca00078e00ff */
[----:B------:R-:W-:-:S04]  /*0700*/  LOP3.LUT R11, R11, 0x3fc0, RZ, 0xc0, !PT ;  /* 0x00003fc00b0b7812 */ /* 0x000fc800078ec0ff */
[----:B------:R-:W-:Y:S01]  /*0710*/  IADD3 R6, R11, UR5, R6 ;  /* 0x000000050b067c10 */ /* 0x000fe2000fffe006 */
[----:B------:R-:W-:Y:S02]  /*0720*/  IMAD.IADD R11, R0, 0x1, R2 ;  /* 0x00000001000b7824 */ /* 0x000fe400078e0202 */
[----:B------:R-:W-:Y:S02]  /*0730*/  FFMA R26, R14, R3, R10 ;  /* 0x000000030e1a7223 */ /* 0x000fe4000000000a */
[----:B------:R-:W-:-:S04]  /*0740*/  IMAD.WIDE R10, R11, 0x4, R32 ;  /* 0x000000040b0a7825 */ /* 0x000fc800078e0220 */
[----:B------:R-:W-:Y:S02]  /*0750*/  FFMA R27, R13, R22, R9 ;  /* 0x000000160d1b7223 */ /* 0x000fe40000000009 */
[----:B------:R-:W2:Y:S04]  /*0760*/  LDG.E.EL.128 R20, desc[UR8][R20.64] ;  /* 0x0000000814147981 */ /* 0x000ea8000c2e1d00 */
[----:B------:R0:W2:Y:S01]  /*0770*/  @!P0 LDG.E.EL.128 R16, desc[UR8][R10.64] ;  /* 0x000000080a108981 */ /* 0x0000a2000c2e1d00 */
[----:B---3--:R-:W-:Y:S01]  /*0780*/  FADD R3, R28, 9.9999997473787516356e-06 ;  /* 0x3727c5ac1c037421 */ /* 0x008fe20000000000 */
[----:B------:R-:W-:-:S05]  /*0790*/  FADD R31, R31, 9.9999997473787516356e-06 ;  /* 0x3727c5ac1f1f7421 */ /* 0x000fca0000000000 */
[----:B------:R-:W1:Y:S01]  /*07a0*/  MUFU.SQRT R3, R3 ;  /* 0x0000000300037308 */ /* 0x000e620000002000 */
[----:B------:R-:W-:Y:S01]  /*07b0*/  FFMA R35, R12, R35, R8 ;  /* 0x000000230c237223 */ /* 0x000fe20000000008 */
[----:B------:R-:W-:-:S06]  /*07c0*/  FADD R8, R29, 9.9999997473787516356e-06 ;  /* 0x3727c5ac1d087421 */ /* 0x000fcc0000000000 */
[----:B------:R-:W3:Y:S01]  /*07d0*/  MUFU.SQRT R5, R31 ;  /* 0x0000001f00057308 */ /* 0x000ee20000002000 */
[----:B------:R-:W-:Y:S01]  /*07e0*/  FADD R30, R30, 9.9999997473787516356e-06 ;  /* 0x3727c5ac1e1e7421 */ /* 0x000fe20000000000 */
[----:B-1----:R-:W-:-:S06]  /*07f0*/  FSETP.GT.AND P6, PT, R3, 8.50705917302346158658e+37, PT ;  /* 0x7e8000000300780b */ /* 0x002fcc0003fc4000 */
[----:B0-----:R0:W1:Y:S01]  /*0800*/  MUFU.SQRT R10, R30 ;  /* 0x0000001e000a7308 */ /* 0x0010620000002000 */
[----:B------:R-:W-:-:S07]  /*0810*/  FSETP.GEU.AND P1, PT, R3, 1.175494350822287508e-38, PT ;  /* 0x008000000300780b */ /* 0x000fce0003f2e000 */
[----:B------:R-:W4:Y:S01]  /*0820*/  MUFU.SQRT R8, R8 ;  /* 0x0000000800087308 */ /* 0x000f220000002000 */
[C---:B---3--:R-:W-:Y:S01]  /*0830*/  FSETP.GT.AND P2, PT, R5.reuse, 8.50705917302346158658e+37, PT ;  /* 0x7e8000000500780b */ /* 0x048fe20003f44000 */
[----:B0-----:R-:W0:Y:S01]  /*0840*/  LDC.64 R30, c[0x0][0x230] ;  /* 0x00008c00ff1e7b82 */ /* 0x001e220000000a00 */
[----:B------:R-:W-:Y:S01]  /*0850*/  FSETP.GEU.AND P3, PT, R5, 1.175494350822287508e-38, PT ;  /* 0x008000000500780b */ /* 0x000fe20003f6e000 */
[----:B------:R-:W-:Y:S01]  /*0860*/  @P6 FMUL R3, R3, 0.25 ;  /* 0x3e80000003036820 */ /* 0x000fe20000400000 */
[----:B------:R-:W-:Y:S02]  /*0870*/  FSEL R9, R39, 1, P6 ;  /* 0x3f80000027097808 */ /* 0x000fe40003000000 */
[C---:B-1----:R-:W-:Y:S01]  /*0880*/  FSETP.GT.AND P6, PT, R10.reuse, 8.50705917302346158658e+37, PT ;  /* 0x7e8000000a00780b */ /* 0x042fe20003fc4000 */
[----:B------:R-:W-:Y:S02]  /*0890*/  @!P1 FMUL R3, R3, 16777216 ;  /* 0x4b80000003039820 */ /* 0x000fe40000400000 */
[----:B------:R-:W-:Y:S01]  /*08a0*/  @!P1 FMUL R9, R9, 16777216 ;  /* 0x4b80000009099820 */ /* 0x000fe20000400000 */
[----:B------:R-:W-:-:S03]  /*08b0*/  FSETP.GEU.AND P1, PT, R10, 1.175494350822287508e-38, PT ;  /* 0x008000000a00780b */ /* 0x000fc60003f2e000 */
[----:B------:R-:W-:Y:S01]  /*08c0*/  @P2 FMUL R5, R5, 0.25 ;  /* 0x3e80000005052820 */ /* 0x000fe20000400000 */
[C---:B----4-:R-:W-:Y:S02]  /*08d0*/  FSETP.GT.AND P4, PT, R8.reuse, 8.50705917302346158658e+37, PT ;  /* 0x7e8000000800780b */ /* 0x050fe40003f84000 */
[----:B------:R-:W-:Y:S01]  /*08e0*/  FSETP.GEU.AND P5, PT, R8, 1.175494350822287508e-38, PT ;  /* 0x008000000800780b */ /* 0x000fe20003fae000 */
[----:B------:R-:W-:Y:S01]  /*08f0*/  @!P3 FMUL R5, R5, 16777216 ;  /* 0x4b8000000505b820 */ /* 0x000fe20000400000 */
[----:B------:R-:W1:Y:S01]  /*0900*/  MUFU.RCP R12, R3 ;  /* 0x00000003000c7308 */ /* 0x000e620000001000 */
[----:B------:R-:W-:Y:S01]  /*0910*/  @P6 FMUL R10, R10, 0.25 ;  /* 0x3e8000000a0a6820 */ /* 0x000fe20000400000 */
[----:B------:R-:W-:-:S06]  /*0920*/  FSEL R14, R39, 1, P2 ;  /* 0x3f800000270e7808 */ /* 0x000fcc0001000000 */
[----:B------:R-:W3:Y:S01]  /*0930*/  MUFU.RCP R5, R5 ;  /* 0x0000000500057308 */ /* 0x000ee20000001000 */
[----:B------:R-:W-:Y:S01]  /*0940*/  @P4 FMUL R8, R8, 0.25 ;  /* 0x3e80000008084820 */ /* 0x000fe20000400000 */
[----:B------:R-:W-:-:S03]  /*0950*/  @!P1 FMUL R10, R10, 16777216 ;  /* 0x4b8000000a0a9820 */ /* 0x000fc60000400000 */
[----:B------:R-:W-:Y:S01]  /*0960*/  @!P5 FMUL R8, R8, 16777216 ;  /* 0x4b8000000808d820 */ /* 0x000fe20000400000 */
[----:B------:R-:W-:Y:S02]  /*0970*/  @!P3 FMUL R14, R14, 16777216 ;  /* 0x4b8000000e0eb820 */ /* 0x000fe40000400000 */
[----:B------:R-:W-:Y:S01]  /*0980*/  MUFU.RCP R10, R10 ;  /* 0x0000000a000a7308 */ /* 0x000fe20000001000 */
[----:B-1----:R-:W-:Y:S01]  /*0990*/  FMUL R3, R12, R9 ;  /* 0x000000090c037220 */ /* 0x002fe20000400000 */
[----:B------:R-:W-:-:S05]  /*09a0*/  FSEL R9, R39, 1, P6 ;  /* 0x3f80000027097808 */ /* 0x000fca0003000000 */
[----:B------:R-:W-:Y:S01]  /*09b0*/  @!P1 FMUL R9, R9, 16777216 ;  /* 0x4b80000009099820 */ /* 0x000fe20000400000 */
[----:B0-----:R-:W-:-:S04]  /*09c0*/  IMAD.WIDE R12, R0, 0x4, R30 ;  /* 0x00000004000c7825 */ /* 0x001fc800078e021e */
[----:B--2---:R-:W-:Y:S02]  /*09d0*/  FADD R16, -R20, R16 ;  /* 0x0000001014107221 */ /* 0x004fe40000000100 */
[----:B------:R-:W0:Y:S01]  /*09e0*/  MUFU.RCP R20, R8 ;  /* 0x0000000800147308 */ /* 0x000e220000001000 */
[----:B------:R-:W-:Y:S01]  /*09f0*/  FADD R18, -R22, R18 ;  /* 0x0000001216127221 */ /* 0x000fe20000000100 */
[----:B---3--:R-:W-:Y:S01]  /*0a00*/  FMUL R22, R5, R14 ;  /* 0x0000000e05167220 */ /* 0x008fe20000400000 */
[----:B------:R-:W-:Y:S01]  /*0a10*/  FSEL R5, R39, 1, P4 ;  /* 0x3f80000027057808 */ /* 0x000fe20002000000 */
[----:B------:R-:W2:Y:S04]  /*0a20*/  LDG.E.EL.128 R12, desc[UR8][R12.64] ;  /* 0x000000080c0c7981 */ /* 0x000ea8000c2e1d00 */
[----:B------:R-:W-:-:S04]  /*0a30*/  @!P5 FMUL R5, R5, 16777216 ;  /* 0x4b8000000505d820 */ /* 0x000fc80000400000 */
[----:B0-----:R-:W-:Y:S01]  /*0a40*/  FMUL R20, R20, R5 ;  /* 0x0000000514147220 */ /* 0x001fe20000400000 */
[----:B------:R-:W-:Y:S01]  /*0a50*/  FMUL R5, R10, R9 ;  /* 0x000000090a057220 */ /* 0x000fe20000400000 */
[----:B------:R-:W-:-:S06]  /*0a60*/  IMAD.WIDE R8, R0, 0x4, R44 ;  /* 0x0000000400087825 */ /* 0x000fcc00078e022c */
[----:B------:R-:W2:Y:S01]  /*0a70*/  LDG.E.EL.128 R8, desc[UR8][R8.64] ;  /* 0x0000000808087981 */ /* 0x000ea2000c2e1d00 */
[----:B------:R-:W-:Y:S01]  /*0a80*/  FADD R19, -R23, R19 ;  /* 0x0000001317137221 */ /* 0x000fe20000000100 */
[----:B------:R-:W-:Y:S01]  /*0a90*/  FADD R17, -R21, R17 ;  /* 0x0000001115117221 */ /* 0x000fe20000000100 */
[----:B------:R-:W-:Y:S02]  /*0aa0*/  FMUL R5, R5, R18 ;  /* 0x0000001205057220 */ /* 0x000fe40000400000 */
[----:B------:R-:W-:Y:S01]  /*0ab0*/  FMUL R22, R22, R19 ;  /* 0x0000001316167220 */ /* 0x000fe20000400000 */
[----:B------:R-:W-:Y:S01]  /*0ac0*/  FMUL R19, R3, R16 ;  /* 0x0000001003137220 */ /* 0x000fe20000400000 */
[----:B------:R-:W-:Y:S01]  /*0ad0*/  FMUL R20, R20, R17 ;  /* 0x0000001114147220 */ /* 0x000fe20000400000 */
[----:B------:R-:W-:Y:S01]  /*0ae0*/  IMAD.IADD R17, R24, 0x1, R2 ;  /* 0x0000000118117824 */ /* 0x000fe200078e0202 */
[----:B------:R-:W-:Y:S02]  /*0af0*/  FSETP.GEU.AND P2, PT, R27, RZ, PT ;  /* 0x000000ff1b00720b */ /* 0x000fe40003f4e000 */
[----:B------:R-:W-:Y:S01]  /*0b00*/  FSETP.GEU.AND P3, PT, R26, RZ, PT ;  /* 0x000000ff1a00720b */ /* 0x000fe20003f6e000 */
[----:B------:R-:W-:-:S04]  /*0b10*/  IMAD.WIDE R16, R17, 0x4, R32 ;  /* 0x0000000411107825 */ /* 0x000fc800078e0220 */
[----:B--2---:R-:W-:Y:S01]  /*0b20*/  FFMA R3, R10, R5, R14 ;  /* 0x000000050a037223 */ /* 0x004fe2000000000e */
[----:B------:R-:W-:Y:S02]  /*0b30*/  IMAD.IADD R5, R34, 0x1, R2 ;  /* 0x0000000122057824 */ /* 0x000fe400078e0202 */
[----:B------:R-:W-:Y:S01]  /*0b40*/  FFMA R0, R11, R22, R15 ;  /* 0x000000160b007223 */ /* 0x000fe2000000000f */
[----:B------:R-:W-:Y:S01]  /*0b50*/  FFMA R2, R8, R19, R12 ;  /* 0x0000001308027223 */ /* 0x000fe2000000000c */
[----:B------:R-:W-:-:S04]  /*0b60*/  IMAD.WIDE R32, R5, 0x4, R32 ;  /* 0x0000000405207825 */ /* 0x000fc800078e0220 */
[----:B------:R-:W-:Y:S01]  /*0b70*/  FFMA R5, R9, R20, R13 ;  /* 0x0000001409057223 */ /* 0x000fe2000000000d */
[----:B------:R-:W-:Y:S02]  /*0b80*/  CS2R R12, SRZ ;  /* 0x00000000000c7805 */ /* 0x000fe4000001ff00 */
[----:B------:R-:W-:Y:S02]  /*0b90*/  CS2R R14, SRZ ;  /* 0x00000000000e7805 */ /* 0x000fe4000001ff00 */
[----:B------:R-:W-:Y:S01]  /*0ba0*/  FSEL R9, R27, RZ, P2 ;  /* 0x000000ff1b097208 */ /* 0x000fe20001000000 */
[----:B------:R-:W-:Y:S01]  /*0bb0*/  IMAD.WIDE R20, R24, 0x4, R42 ;  /* 0x0000000418147825 */ /* 0x000fe200078e022a */
[----:B------:R-:W-:-:S03]  /*0bc0*/  FSEL R10, R26, RZ, P3 ;  /* 0x000000ff1a0a7208 */ /* 0x000fc60001800000 */
[----:B------:R-:W-:Y:S01]  /*0bd0*/  IMAD.WIDE R26, R24, 0x4, R36 ;  /* 0x00000004181a7825 */ /* 0x000fe200078e0224 */
[----:B------:R-:W2:Y:S04]  /*0be0*/  @!P0 LDG.E.EL.128 R12, desc[UR8][R16.64] ;  /* 0x00000008100c8981 */ /* 0x000ea8000c2e1d00 */
[----:B------:R-:W3:Y:S04]  /*0bf0*/  LDG.E.EL.128 R20, desc[UR8][R20.64] ;  /* 0x0000000814147981 */ /* 0x000ee8000c2e1d00 */
[----:B------:R0:W2:Y:S01]  /*0c00*/  LDG.E.EL.128 R16, desc[UR8][R26.64] ;  /* 0x000000081a107981 */ /* 0x0000a2000c2e1d00 */
[----:B------:R-:W-:-:S02]  /*0c10*/  FSETP.GEU.AND P4, PT, R25, RZ, PT ;  /* 0x000000ff1900720b */ /* 0x000fc40003f8e000 */
[----:B------:R-:W-:Y:S02]  /*0c20*/  FSETP.GEU.AND P1, PT, R35, RZ, PT ;  /* 0x000000ff2300720b */ /* 0x000fe40003f2e000 */
[----:B------:R-:W-:Y:S02]  /*0c30*/  FSEL R11, R25, RZ, P4 ;  /* 0x000000ff190b7208 */ /* 0x000fe40002000000 */
[----:B------:R-:W-:Y:S02]  /*0c40*/  FSEL R8, R35, RZ, P1 ;  /* 0x000000ff23087208 */ /* 0x000fe40000800000 */
[----:B------:R-:W-:-:S03]  /*0c50*/  FSETP.GTU.AND P3, PT, R10, RZ, PT ;  /* 0x000000ff0a00720b */ /* 0x000fc60003f6c000 */
[----:B------:R1:W-:Y:S01]  /*0c60*/  STS.128 [R6], R8 ;  /* 0x0000000806007388 */ /* 0x0003e20000000c00 */
[----:B0-----:R-:W-:-:S04]  /*0c70*/  IMAD.WIDE R26, R24, 0x4, R44 ;  /* 0x00000004181a7825 */ /* 0x001fc800078e022c */
[----:B------:R-:W-:-:S04]  /*0c80*/  IMAD.WIDE R28, R24, 0x4, R30 ;  /* 0x00000004181c7825 */ /* 0x000fc800078e021e */
[----:B--2---:R-:W-:Y:S01]  /*0c90*/  FADD R14, -R18, R14 ;  /* 0x0000000e120e7221 */ /* 0x004fe20000000100 */
[----:B---3--:R-:W-:Y:S01]  /*0ca0*/  FADD R18, R20, 9.9999997473787516356e-06 ;  /* 0x3727c5ac14127421 */ /* 0x008fe20000000000 */
[----:B------:R-:W-:Y:S01]  /*0cb0*/  FADD R25, -R19, R15 ;  /* 0x0000000f13197221 */ /* 0x000fe20000000100 */
[----:B------:R-:W-:-:S04]  /*0cc0*/  FADD R19, R21, 9.9999997473787516356e-06 ;  /* 0x3727c5ac15137421 */ /* 0x000fc80000000000 */
[----:B------:R-:W0:Y:S01]  /*0cd0*/  MUFU.SQRT R18, R18 ;  /* 0x0000001200127308 */ /* 0x000e220000002000 */
[----:B------:R-:W-:-:S07]  /*0ce0*/  FADD R23, R23, 9.9999997473787516356e-06 ;  /* 0x3727c5ac17177421 */ /* 0x000fce0000000000 */
[----:B------:R-:W2:Y:S08]  /*0cf0*/  MUFU.SQRT R19, R19 ;  /* 0x0000001300137308 */ /* 0x000eb00000002000 */
[----:B-1----:R-:W1:Y:S01]  /*0d00*/  MUFU.SQRT R10, R23 ;  /* 0x00000017000a7308 */ /* 0x002e620000002000 */
[----:B0-----:R-:W-:Y:S01]  /*0d10*/  FSETP.GT.AND P2, PT, R18, 8.50705917302346158658e+37, PT ;  /* 0x7e8000001200780b */ /* 0x001fe20003f44000 */
[----:B------:R-:W-:Y:S01]  /*0d20*/  FADD R40, -R16, R12 ;  /* 0x0000000c10287221 */ /* 0x000fe20000000100 */
[----:B------:R-:W-:-:S02]  /*0d30*/  FSETP.GEU.AND P6, PT, R18, 1.175494350822287508e-38, PT ;  /* 0x008000001200780b */ /* 0x000fc40003fce000 */
[C---:B--2---:R-:W-:Y:S02]  /*0d40*/  FSETP.GT.AND P5, PT, R19.reuse, 8.50705917302346158658e+37, PT ;  /* 0x7e8000001300780b */ /* 0x044fe40003fa4000 */
[----:B------:R-:W-:Y:S02]  /*0d50*/  FSETP.GEU.AND P4, PT, R19, 1.175494350822287508e-38, PT ;  /* 0x008000001300780b */ /* 0x000fe40003f8e000 */
[----:B------:R-:W-:Y:S02]  /*0d60*/  FSEL R16, R39, 1, P2 ;  /* 0x3f80000027107808 */ /* 0x000fe40001000000 */
[----:B-1----:R-:W-:-:S03]  /*0d70*/  FSETP.GT.AND P1, PT, R10, 8.50705917302346158658e+37, PT ;  /* 0x7e8000000a00780b */ /* 0x002fc60003f24000 */
[----:B------:R-:W-:Y:S01]  /*0d80*/  @P2 FMUL R18, R18, 0.25 ;  /* 0x3e80000012122820 */ /* 0x000fe20000400000 */
[----:B------:R-:W-:-:S03]  /*0d90*/  FSETP.GEU.AND P2, PT, R10, 1.175494350822287508e-38, PT ;  /* 0x008000000a00780b */ /* 0x000fc60003f4e000 */
[----:B------:R-:W-:-:S04]  /*0da0*/  @P5 FMUL R19, R19, 0.25 ;  /* 0x3e80000013135820 */ /* 0x000fc80000400000 */
[----:B------:R-:W-:Y:S02]  /*0db0*/  @!P4 FMUL R19, R19, 16777216 ;  /* 0x4b8000001313c820 */ /* 0x000fe40000400000 */
[----:B------:R-:W-:-:S04]  /*0dc0*/  @P1 FMUL R10, R10, 0.25 ;  /* 0x3e8000000a0a1820 */ /* 0x000fc80000400000 */
[----:B------:R-:W-:Y:S01]  /*0dd0*/  @!P2 FMUL R10, R10, 16777216 ;  /* 0x4b8000000a0aa820 */ /* 0x000fe20000400000 */
[----:B------:R-:W-:Y:S01]  /*0de0*/  @!P6 FMUL R18, R18, 16777216 ;  /* 0x4b8000001212e820 */ /* 0x000fe20000400000 */
[----:B------:R-:W0:Y:S01]  /*0df0*/  MUFU.RCP R19, R19 ;  /* 0x0000001300137308 */ /* 0x000e220000001000 */
[----:B------:R-:W-:Y:S01]  /*0e00*/  FADD R41, -R17, R13 ;  /* 0x0000000d11297221 */ /* 0x000fe20000000100 */
[----:B------:R-:W-:-:S06]  /*0e10*/  FSEL R12, R39, 1, P5 ;  /* 0x3f800000270c7808 */ /* 0x000fcc0002800000 */
[----:B------:R-:W1:Y:S01]  /*0e20*/  MUFU.RCP R10, R10 ;  /* 0x0000000a000a7308 */ /* 0x000e620000001000 */
[----:B------:R-:W-:-:S07]  /*0e30*/  FSEL R13, R39, 1, P1 ;  /* 0x3f800000270d7808 */ /* 0x000fce0000800000 */
[----:B------:R0:W2:Y:S01]  /*0e40*/  MUFU.RCP R15, R18 ;  /* 0x00000012000f7308 */ /* 0x0000a20000001000 */
[----:B------:R-:W-:Y:S01]  /*0e50*/  @!P4 FMUL R12, R12, 16777216 ;  /* 0x4b8000000c0cc820 */ /* 0x000fe20000400000 */
[----:B------:R-:W-:Y:S01]  /*0e60*/  @!P2 FMUL R13, R13, 16777216 ;  /* 0x4b8000000d0da820 */ /* 0x000fe20000400000 */
[----:B------:R-:W-:Y:S02]  /*0e70*/  @!P6 FMUL R16, R16, 16777216 ;  /* 0x4b8000001010e820 */ /* 0x000fe40000400000 */
[----:B0-----:R-:W-:Y:S01]  /*0e80*/  FMUL R18, R19, R12 ;  /* 0x0000000c13127220 */ /* 0x001fe20000400000 */
[----:B-1----:R-:W-:-:S04]  /*0e90*/  FMUL R12, R10, R13 ;  /* 0x0000000d0a0c7220 */ /* 0x002fc80000400000 */
[----:B------:R-:W-:Y:S01]  /*0ea0*/  FMUL R10, R12, R25 ;  /* 0x000000190c0a7220 */ /* 0x000fe20000400000 */
[----:B--2---:R-:W-:Y:S01]  /*0eb0*/  FMUL R15, R15, R16 ;  /* 0x000000100f0f7220 */ /* 0x004fe20000400000 */
[C---:B------:R-:W-:Y:S01]  /*0ec0*/  IMAD.WIDE R16, R34.reuse, 0x4, R36 ;  /* 0x0000000422107825 */ /* 0x040fe200078e0224 */
[----:B------:R-:W2:Y:S03]  /*0ed0*/  LDG.E.EL.128 R24, desc[UR8][R26.64] ;  /* 0x000000081a187981 */ /* 0x000ea6000c2e1d00 */
[----:B------:R-:W-:-:S04]  /*0ee0*/  IMAD.WIDE R12, R34, 0x4, R42 ;  /* 0x00000004220c7825 */ /* 0x000fc800078e022a */
[----:B------:R-:W-:-:S04]  /*0ef0*/  IMAD.WIDE R36, R34, 0x4, R44 ;  /* 0x0000000422247825 */ /* 0x000fc800078e022c */
[----:B------:R-:W-:Y:S02]  /*0f00*/  IMAD.WIDE R34, R34, 0x4, R30 ;  /* 0x0000000422227825 */ /* 0x000fe400078e021e */
[----:B------:R-:W2:Y:S02]  /*0f10*/  LDG.E.EL.128 R28, desc[UR8][R28.64] ;  /* 0x000000081c1c7981 */ /* 0x000ea4000c2e1d00 */
[----:B------:R-:W-:-:S04]  /*0f20*/  FADD R22, R22, 9.9999997473787516356e-06 ;  /* 0x3727c5ac16167421 */ /* 0x000fc80000000000 */
[----:B------:R-:W0:Y:S02]  /*0f30*/  MUFU.SQRT R20, R22 ;  /* 0x0000001600147308 */ /* 0x000e240000002000 */
[C---:B0-----:R-:W-:Y:S02]  /*0f40*/  FSETP.GT.AND P6, PT, R20.reuse, 8.50705917302346158658e+37, PT ;  /* 0x7e8000001400780b */ /* 0x041fe40003fc4000 */
[----:B------:R-:W-:-:S11]  /*0f50*/  FSETP.GEU.AND P5, PT, R20, 1.175494350822287508e-38, PT ;  /* 0x008000001400780b */ /* 0x000fd60003fae000 */
[----:B------:R-:W-:-:S04]  /*0f60*/  @P6 FMUL R20, R20, 0.25 ;  /* 0x3e80000014146820 */ /* 0x000fc80000400000 */
[----:B------:R-:W-:-:S06]  /*0f70*/  @!P5 FMUL R20, R20, 16777216 ;  /* 0x4b8000001414d820 */ /* 0x000fcc0000400000 */
[----:B------:R-:W0:Y:S01]  /*0f80*/  MUFU.RCP R20, R20 ;  /* 0x0000001400147308 */ /* 0x000e220000001000 */
[----:B------:R-:W-:-:S05]  /*0f90*/  FSEL R19, R39, 1, P6 ;  /* 0x3f80000027137808 */ /* 0x000fca0003000000 */
[----:B------:R-:W-:Y:S01]  /*0fa0*/  @!P5 FMUL R19, R19, 16777216 ;  /* 0x4b8000001313d820 */ /* 0x000fe20000400000 */
[----:B------:R-:W-:Y:S01]  /*0fb0*/  CS2R R22, SRZ ;  /* 0x0000000000167805 */ /* 0x000fe2000001ff00 */
[----:B------:R-:W-:Y:S02]  /*0fc0*/  FMUL R40, R15, R40 ;  /* 0x000000280f287220 */ /* 0x000fe40000400000 */
[----:B0-----:R-:W-:Y:S01]  /*0fd0*/  FMUL R19, R20, R19 ;  /* 0x0000001314137220 */ /* 0x001fe20000400000 */
[----:B------:R-:W-:-:S03]  /*0fe0*/  CS2R R20, SRZ ;  /* 0x0000000000147805 */ /* 0x000fc6000001ff00 */
[----:B------:R-:W-:Y:S02]  /*0ff0*/  FMUL R19, R19, R14 ;  /* 0x0000000e13137220 */ /* 0x000fe40000400000 */
[----:B------:R-:W3:Y:S01]  /*1000*/  LDG.E.EL.128 R12, desc[UR8][R12.64] ;  /* 0x000000080c0c7981 */ /* 0x000ee2000c2e1d00 */
[----:B------:R-:W-:-:S03]  /*1010*/  FMUL R41, R18, R41 ;  /* 0x0000002912297220 */ /* 0x000fc60000400000 */
[----:B------:R0:W4:Y:S01]  /*1020*/  @!P0 LDG.E.EL.128 R20, desc[UR8][R32.64] ;  /* 0x0000000820148981 */ /* 0x000122000c2e1d00 */
[----:B--2---:R-:W-:-:S03]  /*1030*/  FFMA R38, R26, R19, R30 ;  /* 0x000000131a267223 */ /* 0x004fc6000000001e */
[----:B------:R-:W4:Y:S01]  /*1040*/  LDG.E.EL.128 R16, desc[UR8][R16.64] ;  /* 0x0000000810107981 */ /* 0x000f22000c2e1d00 */
[----:B------:R-:W-:Y:S01]  /*1050*/  FFMA R10, R27, R10, R31 ;  /* 0x0000000a1b0a7223 */ /* 0x000fe2000000001f */
[----:B------:R-:W-:Y:S01]  /*1060*/  FFMA R41, R25, R41, R29 ;  /* 0x0000002919297223 */ /* 0x000fe2000000001d */
[----:B------:R-:W-:Y:S02]  /*1070*/  FFMA R40, R24, R40, R28 ;  /* 0x0000002818287223 */ /* 0x000fe4000000001c */
[----:B------:R-:W2:Y:S04]  /*1080*/  LDG.E.EL.128 R24, desc[UR8][R36.64] ;  /* 0x0000000824187981 */ /* 0x000ea8000c2e1d00 */
[----:B------:R-:W2:Y:S01]  /*1090*/  LDG.E.EL.128 R28, desc[UR8][R34.64] ;  /* 0x00000008221c7981 */ /* 0x000ea2000c2e1d00 */
[----:B------:R-:W-:Y:S01]  /*10a0*/  FSETP.GTU.AND P1, PT, R11, RZ, PT ;  /* 0x000000ff0b00720b */ /* 0x000fe20003f2c000 */
[----:B------:R-:W1:Y:S01]  /*10b0*/  S2R R43, SR_TID.X ;  /* 0x00000000002b7919 */ /* 0x000e620000002100 */
[----:B---3--:R-:W-:-:S06]  /*10c0*/  FADD R11, R12, 9.9999997473787516356e-06 ;  /* 0x3727c5ac0c0b7421 */ /* 0x008fcc0000000000 */
[----:B------:R-:W3:Y:S01]  /*10d0*/  MUFU.SQRT R11, R11 ;  /* 0x0000000b000b7308 */ /* 0x000ee20000002000 */
[----:B------:R-:W-:Y:S01]  /*10e0*/  FADD R15, R15, 9.9999997473787516356e-06 ;  /* 0x3727c5ac0f0f7421 */ /* 0x000fe20000000000 */
[----:B------:R-:W-:Y:S01]  /*10f0*/  FADD R14, R14, 9.9999997473787516356e-06 ;  /* 0x3727c5ac0e0e7421 */ /* 0x000fe20000000000 */
[C---:B---3--:R-:W-:Y:S02]  /*1100*/  FSETP.GT.AND P2, PT, R11.reuse, 8.50705917302346158658e+37, PT ;  /* 0x7e8000000b00780b */ /* 0x048fe40003f44000 */
[----:B------:R-:W-:-:S11]  /*1110*/  FSETP.GEU.AND P6, PT, R11, 1.175494350822287508e-38, PT ;  /* 0x008000000b00780b */ /* 0x000fd60003fce000 */
[----:B------:R-:W-:-:S04]  /*1120*/  @P2 FMUL R11, R11, 0.25 ;  /* 0x3e8000000b0b2820 */ /* 0x000fc80000400000 */
[----:B------:R-:W-:-:S04]  /*1130*/  @!P6 FMUL R11, R11, 16777216 ;  /* 0x4b8000000b0be820 */ /* 0x000fc80000400000 */
[----:B0-----:R-:W-:Y:S01]  /*1140*/  MUFU.RCP R32, R11 ;  /* 0x0000000b00207308 */ /* 0x001fe20000001000 */
[----:B----4-:R-:W-:Y:S01]  /*1150*/  FADD R19, -R19, R23 ;  /* 0x0000001713137221 */ /* 0x010fe20000000100 */
[----:B------:R-:W-:-:S06]  /*1160*/  FADD R23, R13, 9.9999997473787516356e-06 ;  /* 0x3727c5ac0d177421 */ /* 0x000fcc0000000000 */
[----:B------:R-:W0:Y:S01]  /*1170*/  MUFU.SQRT R23, R23 ;  /* 0x0000001700177308 */ /* 0x000e220000002000 */
[----:B------:R-:W-:Y:S01]  /*1180*/  FADD R18, -R18, R22 ;  /* 0x0000001612127221 */ /* 0x000fe20000000100 */
[----:B------:R-:W-:-:S06]  /*1190*/  FADD R17, -R17, R21 ;  /* 0x0000001511117221 */ /* 0x000fcc0000000100 */
[----:B------:R-:W3:Y:S01]  /*11a0*/  MUFU.SQRT R22, R15 ;  /* 0x0000000f00167308 */ /* 0x000ee20000002000 */
[----:B0-----:R-:W-:-:S07]  /*11b0*/  FSETP.GT.AND P5, PT, R23, 8.50705917302346158658e+37, PT ;  /* 0x7e8000001700780b */ /* 0x001fce0003fa4000 */
[----:B------:R-:W0:Y:S01]  /*11c0*/  MUFU.SQRT R21, R14 ;  /* 0x0000000e00157308 */ /* 0x000e220000002000 */
[----:B------:R-:W-:Y:S02]  /*11d0*/  FSETP.GEU.AND P4, PT, R23, 1.175494350822287508e-38, PT ;  /* 0x008000001700780b */ /* 0x000fe40003f8e000 */
[C---:B------:R-:W-:Y:S02]  /*11e0*/  FSEL R13, R39.reuse, 1, P2 ;  /* 0x3f800000270d7808 */ /* 0x040fe40001000000 */
[----:B------:R-:W-:Y:S02]  /*11f0*/  FSEL R12, R39, 1, P5 ;  /* 0x3f800000270c7808 */ /* 0x000fe40002800000 */
[C---:B---3--:R-:W-:Y:S01]  /*1200*/  FSETP.GT.AND P2, PT, R22.reuse, 8.50705917302346158658e+37, PT ;  /* 0x7e8000001600780b */ /* 0x048fe20003f44000 */
[----:B------:R-:W-:Y:S01]  /*1210*/  @!P6 FMUL R13, R13, 16777216 ;  /* 0x4b8000000d0de820 */ /* 0x000fe20000400000 */
[----:B------:R-:W-:Y:S01]  /*1220*/  @P5 FMUL R23, R23, 0.25 ;  /* 0x3e80000017175820 */ /* 0x000fe20000400000 */
[----:B------:R-:W-:-:S02]  /*1230*/  FSETP.GEU.AND P5, PT, R22, 1.175494350822287508e-38, PT ;  /* 0x008000001600780b */ /* 0x000fc40003fae000 */
[----:B0-----:R-:W-:Y:S02]  /*1240*/  FSETP.GT.AND P6, PT, R21, 8.50705917302346158658e+37, PT ;  /* 0x7e8000001500780b */ /* 0x001fe40003fc4000 */
[----:B------:R-:W-:Y:S01]  /*1250*/  @!P4 FMUL R23, R23, 16777216 ;  /* 0x4b8000001717c820 */ /* 0x000fe20000400000 */
[----:B------:R-:W-:Y:S01]  /*1260*/  @!P4 FMUL R12, R12, 16777216 ;  /* 0x4b8000000c0cc820 */ /* 0x000fe20000400000 */
[----:B------:R-:W-:-:S04]  /*1270*/  FSETP.GEU.AND P4, PT, R21, 1.175494350822287508e-38, PT ;  /* 0x008000001500780b */ /* 0x000fc80003f8e000 */
[----:B------:R-:W-:-:S04]  /*1280*/  @P2 FMUL R22, R22, 0.25 ;  /* 0x3e80000016162820 */ /* 0x000fc80000400000 */
[----:B------:R-:W-:Y:S01]  /*1290*/  @!P5 FMUL R22, R22, 16777216 ;  /* 0x4b8000001616d820 */ /* 0x000fe20000400000 */
[----:B------:R-:W-:Y:S01]  /*12a0*/  @P6 FMUL R21, R21, 0.25 ;  /* 0x3e80000015156820 */ /* 0x000fe20000400000 */
[----:B------:R-:W0:Y:S03]  /*12b0*/  MUFU.RCP R23, R23 ;  /* 0x0000001700177308 */ /* 0x000e260000001000 */
[----:B------:R-:W-:-:S05]  /*12c0*/  @!P4 FMUL R21, R21, 16777216 ;  /* 0x4b8000001515c820 */ /* 0x000fca0000400000 */
[----:B------:R-:W3:Y:S01]  /*12d0*/  MUFU.RCP R14, R22 ;  /* 0x00000016000e7308 */ /* 0x000ee20000001000 */
[----:B------:R-:W-:Y:S01]  /*12e0*/  FSEL R11, R39, 1, P2 ;  /* 0x3f800000270b7808 */ /* 0x000fe20001000000 */
[----:B------:R-:W-:-:S06]  /*12f0*/  FADD R16, -R16, R20 ;  /* 0x0000001410107221 */ /* 0x000fcc0000000100 */
[----:B------:R-:W4:Y:S01]  /*1300*/  MUFU.RCP R15, R21 ;  /* 0x00000015000f7308 */ /* 0x000f220000001000 */
[----:B------:R-:W-:Y:S01]  /*1310*/  FSEL R20, R39, 1, P6 ;  /* 0x3f80000027147808 */ /* 0x000fe20003000000 */
[----:B------:R-:W-:Y:S01]  /*1320*/  @!P5 FMUL R11, R11, 16777216 ;  /* 0x4b8000000b0bd820 */ /* 0x000fe20000400000 */
[----:B------:R-:W-:Y:S01]  /*1330*/  FMUL R13, R32, R13 ;  /* 0x0000000d200d7220 */ /* 0x000fe20000400000 */
[----:B0-----:R-:W-:Y:S02]  /*1340*/  FMUL R12, R23, R12 ;  /* 0x0000000c170c7220 */ /* 0x001fe40000400000 */
[----:B------:R-:W-:Y:S01]  /*1350*/  @!P4 FMUL R20, R20, 16777216 ;  /* 0x4b8000001414c820 */ /* 0x000fe20000400000 */
[----:B---3--:R-:W-:Y:S01]  /*1360*/  FMUL R14, R14, R11 ;  /* 0x0000000b0e0e7220 */ /* 0x008fe20000400000 */
[----:B------:R-:W-:Y:S01]  /*1370*/  FMUL R11, R13, R16 ;  /* 0x000000100d0b7220 */ /* 0x000fe20000400000 */
[----:B-1----:R-:W-:Y:S02]  /*1380*/  SHF.R.U32.HI R13, RZ, 0x4, R43 ;  /* 0x00000004ff0d7819 */ /* 0x002fe4000001162b */
[----:B------:R-:W-:Y:S01]  /*1390*/  FMUL R16, R14, R19 ;  /* 0x000000130e107220 */ /* 0x000fe20000400000 */
[----:B------:R-:W-:Y:S01]  /*13a0*/  FMUL R14, R12, R17 ;  /* 0x000000110c0e7220 */ /* 0x000fe20000400000 */
[----:B------:R-:W-:Y:S01]  /*13b0*/  SGXT.U32 R12, R13, 0x4 ;  /* 0x000000040d0c781a */ /* 0x000fe20000000000 */
[----:B----4-:R-:W-:Y:S01]  /*13c0*/  FMUL R15, R15, R20 ;  /* 0x000000140f0f7220 */ /* 0x010fe20000400000 */
[----:B------:R-:W-:Y:S01]  /*13d0*/  IMAD.SHL.U32 R20, R43, 0x4, RZ ;  /* 0x000000042b147824 */ /* 0x000fe200078e00ff */
[----:B------:R-:W-:-:S02]  /*13e0*/  FSETP.GEU.AND P5, PT, R5, RZ, PT ;  /* 0x000000ff0500720b */ /* 0x000fc40003fae000 */
[----:B------:R-:W-:Y:S02]  /*13f0*/  LOP3.LUT R12, R12, UR4, RZ, 0xfc, !PT ;  /* 0x000000040c0c7c12 */ /* 0x000fe4000f8efcff */
[----:B------:R-:W-:Y:S02]  /*1400*/  LOP3.LUT R22, R7, 0x3c, R20, 0xf8, !PT ;  /* 0x0000003c07167812 */ /* 0x000fe400078ef814 */
[----:B------:R-:W-:Y:S02]  /*1410*/  FSETP.GEU.AND P4, PT, R2, RZ, PT ;  /* 0x000000ff0200720b */ /* 0x000fe40003f8e000 */
[----:B------:R-:W-:Y:S01]  /*1420*/  FSETP.GEU.AND P6, PT, R3, RZ, PT ;  /* 0x000000ff0300720b */ /* 0x000fe20003fce000 */
[----:B--2---:R-:W-:Y:S01]  /*1430*/  FFMA R24, R24, R11, R28 ;  /* 0x0000000b18187223 */ /* 0x004fe2000000001c */
[----:B------:R-:W-:Y:S01]  /*1440*/  FSEL R13, R5, RZ, P5 ;  /* 0x000000ff050d7208 */ /* 0x000fe20002800000 */
[----:B------:R-:W-:Y:S01]  /*1450*/  FFMA R25, R25, R14, R29 ;  /* 0x0000000e19197223 */ /* 0x000fe2000000001d */
[----:B------:R-:W-:Y:S01]  /*1460*/  FSETP.GEU.AND P5, PT, R40, RZ, PT ;  /* 0x000000ff2800720b */ /* 0x000fe20003fae000 */
[C---:B------:R-:W-:Y:S01]  /*1470*/  IMAD R7, R12.reuse, 0x400, R22 ;  /* 0x000004000c077824 */ /* 0x040fe200078e0216 */
[C---:B------:R-:W-:Y:S01]  /*1480*/  ISETP.GE.AND P2, PT, R12.reuse, 0xbd1, PT ;  /* 0x00000bd10c00780c */ /* 0x040fe20003f46270 */
[----:B------:R-:W-:Y:S01]  /*1490*/  FMUL R15, R15, R18 ;  /* 0x000000120f0f7220 */ /* 0x000fe20000400000 */
[C---:B------:R-:W-:Y:S01]  /*14a0*/  LOP3.LUT R11, R12.reuse, 0x30, RZ, 0xfc, !PT ;  /* 0x000000300c0b7812 */ /* 0x040fe200078efcff */
[----:B------:R-:W-:Y:S01]  /*14b0*/  FFMA R27, R27, R16, R31 ;  /* 0x000000101b1b7223 */ /* 0x000fe2000000001f */
[C---:B------:R-:W-:Y:S01]  /*14c0*/  LOP3.LUT R19, R12.reuse, 0x20, RZ, 0xfc, !PT ;  /* 0x000000200c137812 */ /* 0x040fe200078efcff */
[----:B------:R-:W0:Y:S01]  /*14d0*/  LDC.64 R28, c[0x0][0x238] ;  /* 0x00008e00ff1c7b82 */ /* 0x000e220000000a00 */
[----:B------:R-:W-:-:S02]  /*14e0*/  LOP3.LUT R17, R12, 0x10, RZ, 0xfc, !PT ;  /* 0x000000100c117812 */ /* 0x000fc400078efcff */
[----:B------:R-:W-:Y:S02]  /*14f0*/  FSEL R12, R2, RZ, P4 ;  /* 0x000000ff020c7208 */ /* 0x000fe40002000000 */
[----:B------:R-:W-:Y:S02]  /*1500*/  FSEL R14, R3, RZ, P6 ;  /* 0x000000ff030e7208 */ /* 0x000fe40003000000 */
[----:B------:R-:W-:Y:S02]  /*1510*/  FSETP.GEU.AND P4, PT, R0, RZ, PT ;  /* 0x000000ff0000720b */ /* 0x000fe40003f8e000 */
[----:B------:R-:W-:Y:S02]  /*1520*/  FSETP.GEU.AND P6, PT, R41, RZ, PT ;  /* 0x000000ff2900720b */ /* 0x000fe40003fce000 */
[----:B------:R-:W-:Y:S01]  /*1530*/  FSEL R40, R40, RZ, P5 ;  /* 0x000000ff28287208 */ /* 0x000fe20002800000 */
[----:B------:R-:W-:Y:S01]  /*1540*/  FFMA R26, R26, R15, R30 ;  /* 0x0000000f1a1a7223 */ /* 0x000fe2000000001e */
[----:B------:R-:W-:-:S02]  /*1550*/  FSETP.GEU.AND P5, PT, R10, RZ, PT ;  /* 0x000000ff0a00720b */ /* 0x000fc40003fae000 */
[----:B------:R-:W-:Y:S02]  /*1560*/  FSEL R15, R0, RZ, P4 ;  /* 0x000000ff000f7208 */ /* 0x000fe40002000000 */
[----:B------:R-:W-:Y:S02]  /*1570*/  FSEL R41, R41, RZ, P6 ;  /* 0x000000ff29297208 */ /* 0x000fe40003000000 */
[----:B------:R-:W-:Y:S02]  /*1580*/  FSETP.GEU.AND P4, PT, R38, RZ, PT ;  /* 0x000000ff2600720b */ /* 0x000fe40003f8e000 */
[----:B------:R-:W-:Y:S02]  /*1590*/  FSETP.GEU.AND P6, PT, R24, RZ, PT ;  /* 0x000000ff1800720b */ /* 0x000fe40003fce000 */
[----:B------:R-:W-:Y:S02]  /*15a0*/  FSEL R43, R10, RZ, P5 ;  /* 0x000000ff0a2b7208 */ /* 0x000fe40002800000 */
[----:B------:R-:W-:-:S02]  /*15b0*/  FSETP.GEU.AND P5, PT, R25, RZ, PT ;  /* 0x000000ff1900720b */ /* 0x000fc40003fae000 */
[----:B------:R-:W-:Y:S02]  /*15c0*/  FSEL R42, R38, RZ, P4 ;  /* 0x000000ff262a7208 */ /* 0x000fe40002000000 */
[----:B------:R-:W-:Y:S02]  /*15d0*/  FSEL R16, R24, RZ, P6 ;  /* 0x000000ff18107208 */ /* 0x000fe40003000000 */
[C---:B------:R-:W-:Y:S02]  /*15e0*/  ISETP.GE.AND P4, PT, R17.reuse, 0xbd1, PT ;  /* 0x00000bd11100780c */ /* 0x040fe40003f86270 */
[----:B------:R-:W-:Y:S02]  /*15f0*/  FSETP.GEU.AND P6, PT, R26, RZ, PT ;  /* 0x000000ff1a00720b */ /* 0x000fe40003fce000 */
[----:B------:R-:W-:Y:S02]  /*1600*/  LEA R2, R17, R22, 0xa ;  /* 0x0000001611027211 */ /* 0x000fe400078e50ff */
[----:B------:R-:W-:-:S02]  /*1610*/  LOP3.LUT R10, R20, 0x3fc, RZ, 0xc0, !PT ;  /* 0x000003fc140a7812 */ /* 0x000fc400078ec0ff */
[----:B------:R-:W-:Y:S02]  /*1620*/  SEL R5, RZ, 0x1, P1 ;  /* 0x00000001ff057807 */ /* 0x000fe40000800000 */
[----:B------:R-:W-:Y:S02]  /*1630*/  FSEL R17, R25, RZ, P5 ;  /* 0x000000ff19117208 */ /* 0x000fe40002800000 */
[----:B------:R-:W-:Y:S02]  /*1640*/  FSETP.GTU.AND P1, PT, R8, RZ, PT ;  /* 0x000000ff0800720b */ /* 0x000fe40003f2c000 */
[----:B------:R-:W-:Y:S02]  /*1650*/  FSETP.GEU.AND P5, PT, R27, RZ, PT ;  /* 0x000000ff1b00720b */ /* 0x000fe40003fae000 */
[----:B------:R-:W-:Y:S02]  /*1660*/  SEL R8, RZ, 0x1, P3 ;  /* 0x00000001ff087807 */ /* 0x000fe40001800000 */
[----:B------:R-:W-:Y:S01]  /*1670*/  FSETP.GTU.AND P3, PT, R9, RZ, PT ;  /* 0x000000ff0900720b */ /* 0x000fe20003f6c000 */
[----:B------:R-:W-:Y:S01]  /*1680*/  IMAD R0, R19, 0x400, R22 ;  /* 0x0000040013007824 */ /* 0x000fe200078e0216 */
[----:B------:R-:W-:-:S02]  /*1690*/  FSEL R18, R26, RZ, P6 ;  /* 0x000000ff1a127208 */ /* 0x000fc40003000000 */
[C---:B------:R-:W-:Y:S02]  /*16a0*/  LOP3.LUT R9, R10.reuse, 0x400, RZ, 0xfc, !PT ;  /* 0x000004000a097812 */ /* 0x040fe400078efcff */
[----:B------:R-:W-:Y:S01]  /*16b0*/  ISETP.GE.AND P6, PT, R19, 0xbd1, PT ;  /* 0x00000bd11300780c */ /* 0x000fe20003fc6270 */
[----:B------:R-:W-:Y:S01]  /*16c0*/  IMAD R3, R11, 0x400, R22 ;  /* 0x000004000b037824 */ /* 0x000fe200078e0216 */
[----:B------:R-:W-:Y:S02]  /*16d0*/  FSEL R19, R27, RZ, P5 ;  /* 0x000000ff1b137208 */ /* 0x000fe40002800000 */
[----:B------:R-:W-:Y:S02]  /*16e0*/  ISETP.GE.AND P5, PT, R11, 0xbd1, PT ;  /* 0x00000bd10b00780c */ /* 0x000fe40003fa6270 */
[----:B------:R-:W-:Y:S02]  /*16f0*/  LOP3.LUT R11, R9, 0x7c0, RZ, 0xc0, !PT ;  /* 0x000007c0090b7812 */ /* 0x000fe400078ec0ff */
[----:B------:R-:W-:-:S03]  /*1700*/  LOP3.LUT R21, R10, 0x800, RZ, 0xfc, !PT ;  /* 0x000008000a157812 */ /* 0x000fc600078efcff */
[----:B------:R-:W-:Y:S01]  /*1710*/  VIADD R11, R11, UR5 ;  /* 0x000000050b0b7c36 */ /* 0x000fe20008000000 */
[----:B------:R-:W-:Y:S01]  /*1720*/  LOP3.LUT R21, R21, 0xbc0, RZ, 0xc0, !PT ;  /* 0x00000bc015157812 */ /* 0x000fe200078ec0ff */
[----:B------:R-:W-:Y:S01]  /*1730*/  STS.128 [R6+0x10], R12 ;  /* 0x0000100c06007388 */ /* 0x000fe20000000c00 */
[----:B------:R-:W-:Y:S01]  /*1740*/  SEL R24, RZ, 0x1, P3 ;  /* 0x00000001ff187807 */ /* 0x000fe20001800000 */
[----:B------:R-:W-:Y:S01]  /*1750*/  IMAD R37, R10, 0x4, R11 ;  /* 0x000000040a257824 */ /* 0x000fe200078e020b */
[----:B------:R-:W-:Y:S01]  /*1760*/  SEL R11, RZ, 0x1, P1 ;  /* 0x00000001ff0b7807 */ /* 0x000fe20000800000 */
[----:B------:R-:W-:Y:S01]  /*1770*/  VIADD R21, R21, UR5 ;  /* 0x0000000515157c36 */ /* 0x000fe20008000000 */
[----:B------:R-:W-:Y:S01]  /*1780*/  STS.128 [R6+0x20], R40 ;  /* 0x0000202806007388 */ /* 0x000fe20000000c00 */
[----:B------:R-:W-:Y:S02]  /*1790*/  FSETP.GTU.AND P3, PT, R15, RZ, PT ;  /* 0x000000ff0f00720b */ /* 0x000fe40003f6c000 */
[----:B------:R-:W-:Y:S01]  /*17a0*/  FSETP.GTU.AND P1, PT, R14, RZ, PT ;  /* 0x000000ff0e00720b */ /* 0x000fe20003f2c000 */
[----:B------:R1:W-:Y:S01]  /*17b0*/  STS.128 [R6+0x30], R16 ;  /* 0x0000301006007388 */ /* 0x0003e20000000c00 */
[----:B------:R-:W-:Y:S01]  /*17c0*/  IMAD R31, R10, 0x4, R21 ;  /* 0x000000040a1f7824 */ /* 0x000fe200078e0215 */
[----:B------:R-:W-:-:S02]  /*17d0*/  SEL R34, RZ, 0x1, P3 ;  /* 0x00000001ff227807 */ /* 0x000fc40001800000 */
[----:B------:R-:W-:Y:S02]  /*17e0*/  SEL R21, RZ, 0x1, P1 ;  /* 0x00000001ff157807 */ /* 0x000fe40000800000 */
[----:B------:R-:W-:Y:S02]  /*17f0*/  FSETP.GTU.AND P3, PT, R13, RZ, PT ;  /* 0x000000ff0d00720b */ /* 0x000fe40003f6c000 */
[----:B------:R-:W-:Y:S01]  /*1800*/  FSETP.GTU.AND P1, PT, R12, RZ, PT ;  /* 0x000000ff0c00720b */ /* 0x000fe20003f2c000 */
[----:B------:R-:W-:Y:S01]  /*1810*/  BAR.SYNC.DEFER_BLOCKING 0x0 ;  /* 0x0000000000007b1d */ /* 0x000fe20000010000 */
[----:B------:R-:W-:Y:S02]  /*1820*/  LOP3.LUT R22, R10, 0xc00, RZ, 0xfc, !PT ;  /* 0x00000c000a167812 */ /* 0x000fe400078efcff */
[----:B------:R-:W-:Y:S02]  /*1830*/  LOP3.LUT R20, R20, 0x3c0, RZ, 0xc0, !PT ;  /* 0x000003c014147812 */ /* 0x000fe400078ec0ff */
[----:B------:R-:W-:-:S02]  /*1840*/  SEL R25, RZ, 0x1, P3 ;  /* 0x00000001ff197807 */ /* 0x000fc40001800000 */
[----:B------:R-:W-:Y:S02]  /*1850*/  SEL R26, RZ, 0x1, P1 ;  /* 0x00000001ff1a7807 */ /* 0x000fe40000800000 */
[----:B------:R-:W-:Y:S02]  /*1860*/  FSETP.GTU.AND P3, PT, R43, RZ, PT ;  /* 0x000000ff2b00720b */ /* 0x000fe40003f6c000 */
[----:B------:R-:W-:Y:S02]  /*1870*/  FSETP.GTU.AND P1, PT, R42, RZ, PT ;  /* 0x000000ff2a00720b */ /* 0x000fe40003f2c000 */
[----:B------:R-:W-:Y:S01]  /*1880*/  LOP3.LUT R22, R22, 0xfc0, RZ, 0xc0, !PT ;  /* 0x00000fc016167812 */ /* 0x000fe200078ec0ff */
[----:B------:R-:W-:Y:S01]  /*1890*/  VIADD R9, R20, UR5 ;  /* 0x0000000514097c36 */ /* 0x000fe20008000000 */
[----:B------:R-:W-:Y:S02]  /*18a0*/  SEL R27, RZ, 0x1, P3 ;  /* 0x00000001ff1b7807 */ /* 0x000fe40001800000 */
[----:B------:R-:W-:-:S02]  /*18b0*/  SEL R30, RZ, 0x1, P1 ;  /* 0x00000001ff1e7807 */ /* 0x000fc40000800000 */
[----:B------:R-:W-:Y:S02]  /*18c0*/  FSETP.GTU.AND P3, PT, R41, RZ, PT ;  /* 0x000000ff2900720b */ /* 0x000fe40003f6c000 */
[----:B------:R-:W-:Y:S02]  /*18d0*/  FSETP.GTU.AND P1, PT, R40, RZ, PT ;  /* 0x000000ff2800720b */ /* 0x000fe40003f2c000 */
[----:B------:R-:W-:Y:S01]  /*18e0*/  IADD3 R23, R22, UR5, RZ ;  /* 0x0000000516177c10 */ /* 0x000fe2000fffe0ff */
[C---:B------:R-:W-:Y:S01]  /*18f0*/  IMAD R9, R10.reuse, 0x4, R9 ;  /* 0x000000040a097824 */ /* 0x040fe200078e0209 */
[----:B------:R-:W-:Y:S01]  /*1900*/  SEL R32, RZ, 0x1, P3 ;  /* 0x00000001ff207807 */ /* 0x000fe20001800000 */
[----:B------:R-:W-:Y:S01]  /*1910*/  LDS.128 R12, [R37+0x1000] ;  /* 0x00100000250c7984 */ /* 0x000fe20000000c00 */
[----:B------:R-:W-:Y:S01]  /*1920*/  SEL R33, RZ, 0x1, P1 ;  /* 0x00000001ff217807 */ /* 0x000fe20000800000 */
[----:B------:R-:W-:Y:S01]  /*1930*/  IMAD R20, R10, 0x4, R23 ;  /* 0x000000040a147824 */ /* 0x000fe200078e0217 */
[----:B------:R-:W-:-:S02]  /*1940*/  FSETP.GTU.AND P3, PT, R19, RZ, PT ;  /* 0x000000ff1300720b */ /* 0x000fc40003f6c000 */
[----:B------:R-:W-:Y:S02]  /*1950*/  PRMT R5, R8, 0x3340, R5 ;  /* 0x0000334008057816 */ /* 0x000fe40000000005 */
[----:B------:R-:W-:Y:S01]  /*1960*/  PRMT R24, R11, 0x3340, R24 ;  /* 0x000033400b187816 */ /* 0x000fe20000000018 */
[--C-:B0-----:R-:W-:Y:S01]  /*1970*/  IMAD.WIDE R38, R2, 0x4, R28.reuse ;  /* 0x0000000402267825 */ /* 0x101fe200078e021c */
[----:B------:R-:W-:Y:S01]  /*1980*/  FSETP.GTU.AND P1, PT, R18, RZ, PT ;  /* 0x000000ff1200720b */ /* 0x000fe20003f2c000 */
[----:B------:R-:W0:Y:S01]  /*1990*/  LDS.128 R8, [R9] ;  /* 0x0000000009087984 */ /* 0x000e220000000c00 */
[----:B------:R-:W-:Y:S01]  /*19a0*/  SEL R35, RZ, 0x1, P3 ;  /* 0x00000001ff237807 */ /* 0x000fe20001800000 */
[----:B-1----:R-:W-:Y:S01]  /*19b0*/  IMAD.WIDE R6, R7, 0x4, R28 ;  /* 0x0000000407067825 */ /* 0x002fe200078e021c */
[----:B------:R-:W-:Y:S01]  /*19c0*/  SEL R36, RZ, 0x1, P1 ;  /* 0x00000001ff247807 */ /* 0x000fe20000800000 */
[----:B------:R-:W-:Y:S01]  /*19d0*/  ULDC.64 UR4, c[0x0][0x240] ;  /* 0x0000900000047ab9 */ /* 0x000fe20000000a00 */
[----:B------:R-:W-:-:S02]  /*19e0*/  FSETP.GTU.AND P3, PT, R16, RZ, PT ;  /* 0x000000ff1000720b */ /* 0x000fc40003f6c000 */
[----:B------:R-:W-:Y:S02]  /*19f0*/  FSETP.GTU.AND P1, PT, R17, RZ, PT ;  /* 0x000000ff1100720b */ /* 0x000fe40003f2c000 */
[----:B------:R-:W-:Y:S01]  /*1a00*/  PRMT R34, R21, 0x3340, R34 ;  /* 0x0000334015227816 */ /* 0x000fe20000000022 */
[----:B------:R1:W2:Y:S04]  /*1a10*/  LDS.128 R16, [R31+0x2000] ;  /* 0x002000001f107984 */ /* 0x0002a80000000c00 */
[----:B------:R-:W3:Y:S01]  /*1a20*/  LDS.128 R20, [R20+0x3000] ;  /* 0x0030000014147984 */ /* 0x000ee20000000c00 */
[----:B------:R-:W-:Y:S02]  /*1a30*/  PRMT R32, R33, 0x3340, R32 ;  /* 0x0000334021207816 */ /* 0x000fe40000000020 */
[----:B------:R-:W-:-:S02]  /*1a40*/  SEL R2, RZ, 0x1, P1 ;  /* 0x00000001ff027807 */ /* 0x000fc40000800000 */
[----:B------:R-:W-:Y:S02]  /*1a50*/  SEL R33, RZ, 0x1, P3 ;  /* 0x00000001ff217807 */ /* 0x000fe40001800000 */
[----:B------:R-:W-:Y:S01]  /*1a60*/  PRMT R27, R30, 0x3340, R27 ;  /* 0x000033401e1b7816 */ /* 0x000fe2000000001b */
[----:B-1----:R-:W-:Y:S01]  /*1a70*/  IMAD.WIDE R30, R0, 0x4, R28 ;  /* 0x00000004001e7825 */ /* 0x002fe200078e021c */
[----:B------:R-:W-:Y:S02]  /*1a80*/  PRMT R0, R33, 0x3340, R2 ;  /* 0x0000334021007816 */ /* 0x000fe40000000002 */
[----:B------:R-:W-:Y:S01]  /*1a90*/  IADD3 R2, P1, R4, UR4, RZ ;  /* 0x0000000404027c10 */ /* 0x000fe2000ff3e0ff */
[----:B------:R-:W-:Y:S01]  /*1aa0*/  IMAD.WIDE R28, R3, 0x4, R28 ;  /* 0x00000004031c7825 */ /* 0x000fe200078e021c */
[----:B------:R-:W-:Y:S02]  /*1ab0*/  PRMT R25, R26, 0x3340, R25 ;  /* 0x000033401a197816 */ /* 0x000fe40000000019 */
[----:B------:R-:W-:-:S02]  /*1ac0*/  PRMT R35, R36, 0x3340, R35 ;  /* 0x0000334024237816 */ /* 0x000fc40000000023 */
[----:B------:R-:W-:Y:S02]  /*1ad0*/  LEA.HI.X.SX32 R3, R4, UR5, 0x1, P1 ;  /* 0x0000000504037c11 */ /* 0x000fe400088f0eff */
[----:B------:R-:W-:Y:S01]  /*1ae0*/  PRMT R26, R32, 0x5410, R27 ;  /* 0x00005410201a7816 */ /* 0x000fe2000000001b */
[----:B0-----:R0:W-:Y:S04]  /*1af0*/  @!P2 STG.E.128 desc[UR8][R6.64], R8 ;  /* 0x000000080600a986 */ /* 0x0011e8000c101d08 */
[----:B------:R0:W-:Y:S01]  /*1b00*/  @!P4 STG.E.128 desc[UR8][R38.64], R12 ;  /* 0x0000000c2600c986 */ /* 0x0001e2000c101d08 */
[----:B------:R-:W-:-:S03]  /*1b10*/  PRMT R24, R24, 0x5410, R5 ;  /* 0x0000541018187816 */ /* 0x000fc60000000005 */
[----:B--2---:R0:W-:Y:S01]  /*1b20*/  @!P6 STG.E.128 desc[UR8][R30.64], R16 ;  /* 0x000000101e00e986 */ /* 0x0041e2000c101d08 */
[----:B------:R-:W-:-:S03]  /*1b30*/  PRMT R25, R25, 0x5410, R34 ;  /* 0x0000541019197816 */ /* 0x000fc60000000022 */
[----:B---3--:R0:W-:Y:S01]  /*1b40*/  @!P5 STG.E.128 desc[UR8][R28.64], R20 ;  /* 0x000000141c00d986 */ /* 0x0081e2000c101d08 */
[----:B------:R-:W-:Y:S01]  /*1b50*/  PRMT R27, R0, 0x5410, R35 ;  /* 0x00005410001b7816 */ /* 0x000fe20000000023 */
[----:B0-----:R-:W-:Y:S06]  /*1b60*/  @P0 EXIT ;  /* 0x000000000000094d */ /* 0x001fec0003800000 */
[----:B------:R-:W-:Y:S01]  /*1b70*/  STG.E.128 desc[UR8][R2.64], R24 ;  /* 0x0000001802007986 */ /* 0x000fe2000c101d08 */
[----:B------:R-:W-:Y:S05]  /*1b80*/  EXIT ;  /* 0x000000000000794d */ /* 0x000fea0003800000 */
.L_x_0:
[----:B------:R-:W-:-:S00]  /*1b90*/  BRA `(.L_x_0) ;  /* 0xfffffffc00fc7947 */ /* 0x000fc0000383ffff */
[----:B------:R-:W-:-:S00]  /*1ba0*/  NOP ;  /* 0x0000000000007918 */ /* 0x000fc00000000000 */
        /* <DEDUP_REMOVED lines=13> */
.L_x_1:


//--------------------- .nv.global.init           --------------------------
	.section	.nv.global.init,"aw",@progbits
.nv.global.init:
	.type		_$_str,@object
	.size		_$_str,(_$_str_$_2 - _$_str)
_$_str:
        /*0000*/ 	.byte	0x5f, 0x5f, 0x43, 0x55, 0x44, 0x41, 0x5f, 0x46, 0x54, 0x5a, 0x00
	.type		_$_str_$_2,@object
	.size		_$_str_$_2,(.L_1 - _$_str_$_2)
_$_str_$_2:
        /*000b*/ 	.byte	0x5f, 0x5f, 0x43, 0x55, 0x44, 0x41, 0x5f, 0x50, 0x52, 0x45, 0x43, 0x5f, 0x53, 0x51, 0x52, 0x54
        /*001b*/ 	.byte	0x00
.L_1:


//--------------------- .nv.shared.triton_poi_fused__native_batch_norm_legit_no_training_relu_threshold_backward_view_5 --------------------------
	.section	.nv.shared.triton_poi_fused__native_batch_norm_legit_no_training_relu_threshold_backward_view_5,"aw",@nobits
	.sectionflags	@""
	.align	16
	.zero		1024


//--------------------- .nv.constant0.triton_poi_fused__native_batch_norm_legit_no_training_relu_threshold_backward_view_5 --------------------------
	.section	.nv.constant0.triton_poi_fused__native_batch_norm_legit_no_training_relu_threshold_backward_view_5,"a",@progbits
	.sectionflags	@""
	.align	4
.nv.constant0.triton_poi_fused__native_batch_norm_legit_no_training_relu_threshold_backward_view_5:
	.zero		592
